//
// Generated by NVIDIA NVVM Compiler
//
// Compiler Build ID: CL-36424714
// Cuda compilation tools, release 13.0, V13.0.88
// Based on NVVM 20.0.0
//

.version 9.0
.target sm_100
.address_size 64

	// .globl	_Z6matmulPiS_S_iiii

.visible .entry _Z6matmulPiS_S_iiii(
	.param .u64 .ptr .align 1 _Z6matmulPiS_S_iiii_param_0,
	.param .u64 .ptr .align 1 _Z6matmulPiS_S_iiii_param_1,
	.param .u64 .ptr .align 1 _Z6matmulPiS_S_iiii_param_2,
	.param .u32 _Z6matmulPiS_S_iiii_param_3,
	.param .u32 _Z6matmulPiS_S_iiii_param_4,
	.param .u32 _Z6matmulPiS_S_iiii_param_5,
	.param .u32 _Z6matmulPiS_S_iiii_param_6
)
{
	.reg .pred 	%p<13>;
	.reg .b32 	%r<112>;
	.reg .b64 	%rd<40>;

	ld.param.u64 	%rd5, [_Z6matmulPiS_S_iiii_param_0];
	ld.param.u64 	%rd6, [_Z6matmulPiS_S_iiii_param_1];
	ld.param.u64 	%rd4, [_Z6matmulPiS_S_iiii_param_2];
	ld.param.u32 	%r34, [_Z6matmulPiS_S_iiii_param_3];
	ld.param.u32 	%r32, [_Z6matmulPiS_S_iiii_param_4];
	ld.param.u32 	%r35, [_Z6matmulPiS_S_iiii_param_6];
	cvta.to.global.u64 	%rd1, %rd6;
	cvta.to.global.u64 	%rd2, %rd5;
	mov.u32 	%r36, %ctaid.x;
	mov.u32 	%r37, %ntid.x;
	mov.u32 	%r38, %tid.x;
	mad.lo.s32 	%r1, %r36, %r37, %r38;
	mov.u32 	%r39, %ctaid.y;
	mov.u32 	%r40, %ntid.y;
	mov.u32 	%r41, %tid.y;
	mad.lo.s32 	%r42, %r39, %r40, %r41;
	setp.ge.s32 	%p1, %r1, %r34;
	setp.ge.s32 	%p2, %r42, %r35;
	or.pred  	%p3, %p1, %p2;
	@%p3 bra 	$L__BB0_14;
	setp.lt.s32 	%p4, %r32, 1;
	mov.b32 	%r111, 0;
	@%p4 bra 	$L__BB0_13;
	mul.lo.s32 	%r3, %r32, %r1;
	and.b32  	%r4, %r32, 7;
	setp.lt.u32 	%p5, %r32, 8;
	mov.b32 	%r106, 0;
	mov.u32 	%r111, %r106;
	@%p5 bra 	$L__BB0_5;
	and.b32  	%r106, %r32, 2147483640;
	neg.s32 	%r100, %r106;
	shl.b32 	%r7, %r35, 3;
	add.s64 	%rd3, %rd2, 16;
	mov.b32 	%r111, 0;
	mul.wide.s32 	%rd11, %r35, 4;
	mov.u32 	%r98, %r3;
	mov.u32 	%r99, %r42;
$L__BB0_4:
	.pragma "nounroll";
	mul.wide.s32 	%rd7, %r98, 4;
	add.s64 	%rd8, %rd3, %rd7;
	ld.global.u32 	%r47, [%rd8+-16];
	mul.wide.s32 	%rd9, %r99, 4;
	add.s64 	%rd10, %rd1, %rd9;
	ld.global.u32 	%r48, [%rd10];
	mad.lo.s32 	%r49, %r48, %r47, %r111;
	ld.global.u32 	%r50, [%rd8+-12];
	add.s64 	%rd12, %rd10, %rd11;
	ld.global.u32 	%r51, [%rd12];
	mad.lo.s32 	%r52, %r51, %r50, %r49;
	ld.global.u32 	%r53, [%rd8+-8];
	add.s64 	%rd13, %rd12, %rd11;
	ld.global.u32 	%r54, [%rd13];
	mad.lo.s32 	%r55, %r54, %r53, %r52;
	ld.global.u32 	%r56, [%rd8+-4];
	add.s64 	%rd14, %rd13, %rd11;
	ld.global.u32 	%r57, [%rd14];
	mad.lo.s32 	%r58, %r57, %r56, %r55;
	ld.global.u32 	%r59, [%rd8];
	add.s64 	%rd15, %rd14, %rd11;
	ld.global.u32 	%r60, [%rd15];
	mad.lo.s32 	%r61, %r60, %r59, %r58;
	ld.global.u32 	%r62, [%rd8+4];
	add.s64 	%rd16, %rd15, %rd11;
	ld.global.u32 	%r63, [%rd16];
	mad.lo.s32 	%r64, %r63, %r62, %r61;
	ld.global.u32 	%r65, [%rd8+8];
	add.s64 	%rd17, %rd16, %rd11;
	ld.global.u32 	%r66, [%rd17];
	mad.lo.s32 	%r67, %r66, %r65, %r64;
	ld.global.u32 	%r68, [%rd8+12];
	add.s64 	%rd18, %rd17, %rd11;
	ld.global.u32 	%r69, [%rd18];
	mad.lo.s32 	%r111, %r69, %r68, %r67;
	add.s32 	%r100, %r100, 8;
	add.s32 	%r99, %r99, %r7;
	add.s32 	%r98, %r98, 8;
	setp.ne.s32 	%p6, %r100, 0;
	@%p6 bra 	$L__BB0_4;
$L__BB0_5:
	setp.eq.s32 	%p7, %r4, 0;
	@%p7 bra 	$L__BB0_13;
	and.b32  	%r19, %r32, 3;
	setp.lt.u32 	%p8, %r4, 4;
	@%p8 bra 	$L__BB0_8;
	add.s32 	%r71, %r106, %r3;
	mul.wide.s32 	%rd19, %r71, 4;
	add.s64 	%rd20, %rd2, %rd19;
	ld.global.u32 	%r72, [%rd20];
	mad.lo.s32 	%r73, %r106, %r35, %r42;
	mul.wide.s32 	%rd21, %r73, 4;
	add.s64 	%rd22, %rd1, %rd21;
	ld.global.u32 	%r74, [%rd22];
	mad.lo.s32 	%r75, %r74, %r72, %r111;
	ld.global.u32 	%r76, [%rd20+4];
	mul.wide.s32 	%rd23, %r35, 4;
	add.s64 	%rd24, %rd22, %rd23;
	ld.global.u32 	%r77, [%rd24];
	mad.lo.s32 	%r78, %r77, %r76, %r75;
	ld.global.u32 	%r79, [%rd20+8];
	add.s64 	%rd25, %rd24, %rd23;
	ld.global.u32 	%r80, [%rd25];
	mad.lo.s32 	%r81, %r80, %r79, %r78;
	ld.global.u32 	%r82, [%rd20+12];
	add.s64 	%rd26, %rd25, %rd23;
	ld.global.u32 	%r83, [%rd26];
	mad.lo.s32 	%r111, %r83, %r82, %r81;
	add.s32 	%r106, %r106, 4;
$L__BB0_8:
	setp.eq.s32 	%p9, %r19, 0;
	@%p9 bra 	$L__BB0_13;
	setp.eq.s32 	%p10, %r19, 1;
	@%p10 bra 	$L__BB0_11;
	add.s32 	%r85, %r106, %r3;
	mul.wide.s32 	%rd27, %r85, 4;
	add.s64 	%rd28, %rd2, %rd27;
	ld.global.u32 	%r86, [%rd28];
	mad.lo.s32 	%r87, %r106, %r35, %r42;
	mul.wide.s32 	%rd29, %r87, 4;
	add.s64 	%rd30, %rd1, %rd29;
	ld.global.u32 	%r88, [%rd30];
	mad.lo.s32 	%r89, %r88, %r86, %r111;
	ld.global.u32 	%r90, [%rd28+4];
	mul.wide.s32 	%rd31, %r35, 4;
	add.s64 	%rd32, %rd30, %rd31;
	ld.global.u32 	%r91, [%rd32];
	mad.lo.s32 	%r111, %r91, %r90, %r89;
	add.s32 	%r106, %r106, 2;
$L__BB0_11:
	and.b32  	%r92, %r32, 1;
	setp.eq.b32 	%p11, %r92, 1;
	not.pred 	%p12, %p11;
	@%p12 bra 	$L__BB0_13;
	add.s32 	%r93, %r106, %r3;
	mul.wide.s32 	%rd33, %r93, 4;
	add.s64 	%rd34, %rd2, %rd33;
	ld.global.u32 	%r94, [%rd34];
	mad.lo.s32 	%r95, %r106, %r35, %r42;
	mul.wide.s32 	%rd35, %r95, 4;
	add.s64 	%rd36, %rd1, %rd35;
	ld.global.u32 	%r96, [%rd36];
	mad.lo.s32 	%r111, %r96, %r94, %r111;
$L__BB0_13:
	mad.lo.s32 	%r97, %r35, %r1, %r42;
	cvta.to.global.u64 	%rd37, %rd4;
	mul.wide.s32 	%rd38, %r97, 4;
	add.s64 	%rd39, %rd37, %rd38;
	st.global.u32 	[%rd39], %r111;
$L__BB0_14:
	ret;

}
	// .globl	_Z15initialize_dataPiS_iiii
.visible .entry _Z15initialize_dataPiS_iiii(
	.param .u64 .ptr .align 1 _Z15initialize_dataPiS_iiii_param_0,
	.param .u64 .ptr .align 1 _Z15initialize_dataPiS_iiii_param_1,
	.param .u32 _Z15initialize_dataPiS_iiii_param_2,
	.param .u32 _Z15initialize_dataPiS_iiii_param_3,
	.param .u32 _Z15initialize_dataPiS_iiii_param_4,
	.param .u32 _Z15initialize_dataPiS_iiii_param_5
)
{
	.reg .pred 	%p<7>;
	.reg .b32 	%r<18>;
	.reg .b64 	%rd<9>;

	ld.param.u64 	%rd1, [_Z15initialize_dataPiS_iiii_param_0];
	ld.param.u64 	%rd2, [_Z15initialize_dataPiS_iiii_param_1];
	ld.param.u32 	%r6, [_Z15initialize_dataPiS_iiii_param_2];
	ld.param.u32 	%r7, [_Z15initialize_dataPiS_iiii_param_3];
	ld.param.u32 	%r4, [_Z15initialize_dataPiS_iiii_param_4];
	ld.param.u32 	%r5, [_Z15initialize_dataPiS_iiii_param_5];
	mov.u32 	%r8, %ctaid.x;
	mov.u32 	%r9, %ntid.x;
	mov.u32 	%r10, %tid.x;
	mad.lo.s32 	%r1, %r8, %r9, %r10;
	mov.u32 	%r11, %ctaid.y;
	mov.u32 	%r12, %ntid.y;
	mov.u32 	%r13, %tid.y;
	mad.lo.s32 	%r14, %r11, %r12, %r13;
	setp.ge.s32 	%p1, %r1, %r6;
	setp.ge.s32 	%p2, %r14, %r7;
	or.pred  	%p3, %p1, %p2;
	@%p3 bra 	$L__BB1_2;
	cvta.to.global.u64 	%rd3, %rd1;
	mad.lo.s32 	%r15, %r7, %r1, %r14;
	mul.wide.s32 	%rd4, %r15, 4;
	add.s64 	%rd5, %rd3, %rd4;
	st.global.u32 	[%rd5], %r15;
$L__BB1_2:
	setp.ge.s32 	%p4, %r1, %r4;
	setp.ge.s32 	%p5, %r14, %r5;
	or.pred  	%p6, %p4, %p5;
	@%p6 bra 	$L__BB1_4;
	mad.lo.s32 	%r16, %r5, %r1, %r14;
	shl.b32 	%r17, %r16, 1;
	cvta.to.global.u64 	%rd6, %rd2;
	mul.wide.s32 	%rd7, %r16, 4;
	add.s64 	%rd8, %rd6, %rd7;
	st.global.u32 	[%rd8], %r17;
$L__BB1_4:
	ret;

}


// ===== COMPILED SASS (sm_100) =====

	.target	sm_100

	.elftype	@"ET_EXEC"


//--------------------- .note.nv.tkinfo           --------------------------
	.section	.note.nv.tkinfo,"",@"SHT_NOTE"
	.sectionflags	@"SHF_NOTE_NV_TKINFO"
	.tkinfo
        /*0018*/ 	.word	0x00000002
        /*0030*/ 	.string	""
        /*0030*/ 	.string	"ptxas"
        /*0030*/ 	.string	"Cuda compilation tools, release 13.0, V13.0.88"
        /*0030*/ 	.string	"Build cuda_13.0.r13.0/compiler.36424714_0"
        /*0030*/ 	.string	"-arch sm_100 -m 64 "



//--------------------- .note.nv.cuinfo           --------------------------
	.section	.note.nv.cuinfo,"",@"SHT_NOTE"
	.sectionflags	@"SHF_NOTE_NV_CUINFO"
        /*0018*/ 	.short	0x0002
        /*001a*/ 	.short	0x0064
        /*001c*/ 	.short	0x0082
	.zero		2


//--------------------- .nv.info                  --------------------------
	.section	.nv.info,"",@"SHT_CUDA_INFO"
	.align	4


	//----- nvinfo : EIATTR_REGCOUNT
	.align		4
        /*0000*/ 	.byte	0x04, 0x2f
        /*0002*/ 	.short	(.L_1 - .L_0)
	.align		4
.L_0:
        /*0004*/ 	.word	index@(_Z6matmulPiS_S_iiii)
        /*0008*/ 	.word	0x00000020


	//----- nvinfo : EIATTR_FRAME_SIZE
	.align		4
.L_1:
        /*000c*/ 	.byte	0x04, 0x11
        /*000e*/ 	.short	(.L_3 - .L_2)
	.align		4
.L_2:
        /*0010*/ 	.word	index@(_Z6matmulPiS_S_iiii)
        /*0014*/ 	.word	0x00000000


	//----- nvinfo : EIATTR_REGCOUNT
	.align		4
.L_3:
        /*0018*/ 	.byte	0x04, 0x2f
        /*001a*/ 	.short	(.L_5 - .L_4)
	.align		4
.L_4:
        /*001c*/ 	.word	index@(_Z15initialize_dataPiS_iiii)
        /*0020*/ 	.word	0x0000000a


	//----- nvinfo : EIATTR_FRAME_SIZE
	.align		4
.L_5:
        /*0024*/ 	.byte	0x04, 0x11
        /*0026*/ 	.short	(.L_7 - .L_6)
	.align		4
.L_6:
        /*0028*/ 	.word	index@(_Z15initialize_dataPiS_iiii)
        /*002c*/ 	.word	0x00000000


	//----- nvinfo : EIATTR_MIN_STACK_SIZE
	.align		4
.L_7:
        /*0030*/ 	.byte	0x04, 0x12
        /*0032*/ 	.short	(.L_9 - .L_8)
	.align		4
.L_8:
        /*0034*/ 	.word	index@(_Z15initialize_dataPiS_iiii)
        /*0038*/ 	.word	0x00000000


	//----- nvinfo : EIATTR_MIN_STACK_SIZE
	.align		4
.L_9:
        /*003c*/ 	.byte	0x04, 0x12
        /*003e*/ 	.short	(.L_11 - .L_10)
	.align		4
.L_10:
        /*0040*/ 	.word	index@(_Z6matmulPiS_S_iiii)
        /*0044*/ 	.word	0x00000000
.L_11:


//--------------------- .nv.compat                --------------------------
	.section	.nv.compat,"",@"SHT_CUDA_COMPAT_INFO"
	.align	4
        /*0000*/ 	.byte	0x02, 0x09, 0x00, 0x00, 0x02, 0x02, 0x01, 0x00, 0x02, 0x05, 0x05, 0x00, 0x03, 0x07, 0x01, 0x01
        /*0010*/ 	.byte	0x02, 0x03, 0x00, 0x00, 0x02, 0x06, 0x01, 0x00, 0x04, 0x0b, 0x08, 0x00, 0x09, 0x00, 0x00, 0x00
        /*0020*/ 	.byte	0x00, 0x00, 0x00, 0x00


//--------------------- .nv.info._Z15initialize_dataPiS_iiii --------------------------
	.section	.nv.info._Z15initialize_dataPiS_iiii,"",@"SHT_CUDA_INFO"
	.sectionflags	@""
	.align	4


	//----- nvinfo : EIATTR_CUDA_API_VERSION
	.align		4
        /*0000*/ 	.byte	0x04, 0x37
        /*0002*/ 	.short	(.L_13 - .L_12)
.L_12:
        /*0004*/ 	.word	0x00000082


	//----- nvinfo : EIATTR_KPARAM_INFO
	.align		4
.L_13:
        /*0008*/ 	.byte	0x04, 0x17
        /*000a*/ 	.short	(.L_15 - .L_14)
.L_14:
        /*000c*/ 	.word	0x00000000
        /*0010*/ 	.short	0x0005
        /*0012*/ 	.short	0x001c
        /*0014*/ 	.byte	0x00, 0xf0, 0x11, 0x00


	//----- nvinfo : EIATTR_KPARAM_INFO
	.align		4
.L_15:
        /*0018*/ 	.byte	0x04, 0x17
        /*001a*/ 	.short	(.L_17 - .L_16)
.L_16:
        /*001c*/ 	.word	0x00000000
        /*0020*/ 	.short	0x0004
        /*0022*/ 	.short	0x0018
        /*0024*/ 	.byte	0x00, 0xf0, 0x11, 0x00


	//----- nvinfo : EIATTR_KPARAM_INFO
	.align		4
.L_17:
        /*0028*/ 	.byte	0x04, 0x17
        /*002a*/ 	.short	(.L_19 - .L_18)
.L_18:
        /*002c*/ 	.word	0x00000000
        /*0030*/ 	.short	0x0003
        /*0032*/ 	.short	0x0014
        /*0034*/ 	.byte	0x00, 0xf0, 0x11, 0x00


	//----- nvinfo : EIATTR_KPARAM_INFO
	.align		4
.L_19:
        /*0038*/ 	.byte	0x04, 0x17
        /*003a*/ 	.short	(.L_21 - .L_20)
.L_20:
        /*003c*/ 	.word	0x00000000
        /*0040*/ 	.short	0x0002
        /*0042*/ 	.short	0x0010
        /*0044*/ 	.byte	0x00, 0xf0, 0x11, 0x00


	//----- nvinfo : EIATTR_KPARAM_INFO
	.align		4
.L_21:
        /*0048*/ 	.byte	0x04, 0x17
        /*004a*/ 	.short	(.L_23 - .L_22)
.L_22:
        /*004c*/ 	.word	0x00000000
        /*0050*/ 	.short	0x0001
        /*0052*/ 	.short	0x0008
        /*0054*/ 	.byte	0x00, 0xf5, 0x21, 0x00


	//----- nvinfo : EIATTR_KPARAM_INFO
	.align		4
.L_23:
        /*0058*/ 	.byte	0x04, 0x17
        /*005a*/ 	.short	(.L_25 - .L_24)
.L_24:
        /*005c*/ 	.word	0x00000000
        /*0060*/ 	.short	0x0000
        /*0062*/ 	.short	0x0000
        /*0064*/ 	.byte	0x00, 0xf5, 0x21, 0x00


	//----- nvinfo : EIATTR_SPARSE_MMA_MASK
	.align		4
.L_25:
        /*0068*/ 	.byte	0x03, 0x50
        /*006a*/ 	.short	0x0000


	//----- nvinfo : EIATTR_MAXREG_COUNT
	.align		4
        /*006c*/ 	.byte	0x03, 0x1b
        /*006e*/ 	.short	0x00ff


	//----- nvinfo : EIATTR_MERCURY_ISA_VERSION
	.align		4
        /*0070*/ 	.byte	0x03, 0x5f
        /*0072*/ 	.short	0x0101


	//----- nvinfo : EIATTR_VRC_CTA_INIT_COUNT
	.align		4
        /*0074*/ 	.byte	0x02, 0x4a
	.zero		1
	.zero		1


	//----- nvinfo : EIATTR_EXIT_INSTR_OFFSETS
	.align		4
        /*0078*/ 	.byte	0x04, 0x1c
        /*007a*/ 	.short	(.L_27 - .L_26)


	//   ....[0]....
.L_26:
        /*007c*/ 	.word	0x00000140


	//   ....[1]....
        /*0080*/ 	.word	0x000001a0


	//----- nvinfo : EIATTR_CBANK_PARAM_SIZE
	.align		4
.L_27:
        /*0084*/ 	.byte	0x03, 0x19
        /*0086*/ 	.short	0x0020


	//----- nvinfo : EIATTR_PARAM_CBANK
	.align		4
        /*0088*/ 	.byte	0x04, 0x0a
        /*008a*/ 	.short	(.L_29 - .L_28)
	.align		4
.L_28:
        /*008c*/ 	.word	index@(.nv.constant0._Z15initialize_dataPiS_iiii)
        /*0090*/ 	.short	0x0380
        /*0092*/ 	.short	0x0020


	//----- nvinfo : EIATTR_SW_WAR
	.align		4
.L_29:
        /*0094*/ 	.byte	0x04, 0x36
        /*0096*/ 	.short	(.L_31 - .L_30)
.L_30:
        /*0098*/ 	.word	0x00000008
.L_31:


//--------------------- .nv.info._Z6matmulPiS_S_iiii --------------------------
	.section	.nv.info._Z6matmulPiS_S_iiii,"",@"SHT_CUDA_INFO"
	.sectionflags	@""
	.align	4


	//----- nvinfo : EIATTR_CUDA_API_VERSION
	.align		4
        /*0000*/ 	.byte	0x04, 0x37
        /*0002*/ 	.short	(.L_33 - .L_32)
.L_32:
        /*0004*/ 	.word	0x00000082


	//----- nvinfo : EIATTR_KPARAM_INFO
	.align		4
.L_33:
        /*0008*/ 	.byte	0x04, 0x17
        /*000a*/ 	.short	(.L_35 - .L_34)
.L_34:
        /*000c*/ 	.word	0x00000000
        /*0010*/ 	.short	0x0006
        /*0012*/ 	.short	0x0024
        /*0014*/ 	.byte	0x00, 0xf0, 0x11, 0x00


	//----- nvinfo : EIATTR_KPARAM_INFO
	.align		4
.L_35:
        /*0018*/ 	.byte	0x04, 0x17
        /*001a*/ 	.short	(.L_37 - .L_36)
.L_36:
        /*001c*/ 	.word	0x00000000
        /*0020*/ 	.short	0x0005
        /*0022*/ 	.short	0x0020
        /*0024*/ 	.byte	0x00, 0xf0, 0x11, 0x00


	//----- nvinfo : EIATTR_KPARAM_INFO
	.align		4
.L_37:
        /*0028*/ 	.byte	0x04, 0x17
        /*002a*/ 	.short	(.L_39 - .L_38)
.L_38:
        /*002c*/ 	.word	0x00000000
        /*0030*/ 	.short	0x0004
        /*0032*/ 	.short	0x001c
        /*0034*/ 	.byte	0x00, 0xf0, 0x11, 0x00


	//----- nvinfo : EIATTR_KPARAM_INFO
	.align		4
.L_39:
        /*0038*/ 	.byte	0x04, 0x17
        /*003a*/ 	.short	(.L_41 - .L_40)
.L_40:
        /*003c*/ 	.word	0x00000000
        /*0040*/ 	.short	0x0003
        /*0042*/ 	.short	0x0018
        /*0044*/ 	.byte	0x00, 0xf0, 0x11, 0x00


	//----- nvinfo : EIATTR_KPARAM_INFO
	.align		4
.L_41:
        /*0048*/ 	.byte	0x04, 0x17
        /*004a*/ 	.short	(.L_43 - .L_42)
.L_42:
        /*004c*/ 	.word	0x00000000
        /*0050*/ 	.short	0x0002
        /*0052*/ 	.short	0x0010
        /*0054*/ 	.byte	0x00, 0xf5, 0x21, 0x00


	//----- nvinfo : EIATTR_KPARAM_INFO
	.align		4
.L_43:
        /*0058*/ 	.byte	0x04, 0x17
        /*005a*/ 	.short	(.L_45 - .L_44)
.L_44:
        /*005c*/ 	.word	0x00000000
        /*0060*/ 	.short	0x0001
        /*0062*/ 	.short	0x0008
        /*0064*/ 	.byte	0x00, 0xf5, 0x21, 0x00


	//----- nvinfo : EIATTR_KPARAM_INFO
	.align		4
.L_45:
        /*0068*/ 	.byte	0x04, 0x17
        /*006a*/ 	.short	(.L_47 - .L_46)
.L_46:
        /*006c*/ 	.word	0x00000000
        /*0070*/ 	.short	0x0000
        /*0072*/ 	.short	0x0000
        /*0074*/ 	.byte	0x00, 0xf5, 0x21, 0x00


	//----- nvinfo : EIATTR_SPARSE_MMA_MASK
	.align		4
.L_47:
        /*0078*/ 	.byte	0x03, 0x50
        /*007a*/ 	.short	0x0000


	//----- nvinfo : EIATTR_MAXREG_COUNT
	.align		4
        /*007c*/ 	.byte	0x03, 0x1b
        /*007e*/ 	.short	0x00ff


	//----- nvinfo : EIATTR_MERCURY_ISA_VERSION
	.align		4
        /*0080*/ 	.byte	0x03, 0x5f
        /*0082*/ 	.short	0x0101


	//----- nvinfo : EIATTR_VRC_CTA_INIT_COUNT
	.align		4
        /*0084*/ 	.byte	0x02, 0x4a
	.zero		1
	.zero		1


	//----- nvinfo : EIATTR_EXIT_INSTR_OFFSETS
	.align		4
        /*0088*/ 	.byte	0x04, 0x1c
        /*008a*/ 	.short	(.L_49 - .L_48)


	//   ....[0]....
.L_48:
        /*008c*/ 	.word	0x000000d0


	//   ....[1]....
        /*0090*/ 	.word	0x00000850


	//----- nvinfo : EIATTR_CBANK_PARAM_SIZE
	.align		4
.L_49:
        /*0094*/ 	.byte	0x03, 0x19
        /*0096*/ 	.short	0x0028


	//----- nvinfo : EIATTR_PARAM_CBANK
	.align		4
        /*0098*/ 	.byte	0x04, 0x0a
        /*009a*/ 	.short	(.L_51 - .L_50)
	.align		4
.L_50:
        /*009c*/ 	.word	index@(.nv.constant0._Z6matmulPiS_S_iiii)
        /*00a0*/ 	.short	0x0380
        /*00a2*/ 	.short	0x0028


	//----- nvinfo : EIATTR_SW_WAR
	.align		4
.L_51:
        /*00a4*/ 	.byte	0x04, 0x36
        /*00a6*/ 	.short	(.L_53 - .L_52)
.L_52:
        /*00a8*/ 	.word	0x00000008
.L_53:


//--------------------- .nv.callgraph             --------------------------
	.section	.nv.callgraph,"",@"SHT_CUDA_CALLGRAPH"
	.align	4
	.sectionentsize	8
	.align		4
        /*0000*/ 	.word	0x00000000
	.align		4
        /*0004*/ 	.word	0xffffffff
	.align		4
        /*0008*/ 	.word	0x00000000
	.align		4
        /*000c*/ 	.word	0xfffffffe
	.align		4
        /*0010*/ 	.word	0x00000000
	.align		4
        /*0014*/ 	.word	0xfffffffd
	.align		4
        /*0018*/ 	.word	0x00000000
	.align		4
        /*001c*/ 	.word	0xfffffffc


//--------------------- .text._Z15initialize_dataPiS_iiii --------------------------
	.section	.text._Z15initialize_dataPiS_iiii,"ax",@progbits
	.align	128
        .global         _Z15initialize_dataPiS_iiii
        .type           _Z15initialize_dataPiS_iiii,@function
        .size           _Z15initialize_dataPiS_iiii,(.L_x_6 - _Z15initialize_dataPiS_iiii)
        .other          _Z15initialize_dataPiS_iiii,@"STO_CUDA_ENTRY STV_DEFAULT"
_Z15initialize_dataPiS_iiii:
.text._Z15initialize_dataPiS_iiii:
[----:B------:R-:W-:Y:S01]  /*0000*/  LDC R1, c[0x0][0x37c] ;  /* 0x0000df00ff017b82 */ /* 0x000fe20000000800 */
[----:B------:R-:W0:Y:S07]  /*0010*/  S2R R2, SR_TID.Y ;  /* 0x0000000000027919 */ /* 0x000e2e0000002200 */
[----:B------:R-:W1:Y:S01]  /*0020*/  LDC R0, c[0x0][0x360] ;  /* 0x0000d800ff007b82 */ /* 0x000e620000000800 */
[----:B------:R-:W2:Y:S01]  /*0030*/  LDCU.64 UR6, c[0x0][0x390] ;  /* 0x00007200ff0677ac */ /* 0x000ea20008000a00 */
[----:B------:R-:W1:Y:S01]  /*0040*/  S2R R3, SR_TID.X ;  /* 0x0000000000037919 */ /* 0x000e620000002100 */
[----:B------:R-:W3:Y:S05]  /*0050*/  LDCU.64 UR8, c[0x0][0x398] ;  /* 0x00007300ff0877ac */ /* 0x000eea0008000a00 */
[----:B------:R-:W0:Y:S08]  /*0060*/  S2UR UR5, SR_CTAID.Y ;  /* 0x00000000000579c3 */ /* 0x000e300000002600 */
[----:B------:R-:W0:Y:S08]  /*0070*/  LDC R5, c[0x0][0x364] ;  /* 0x0000d900ff057b82 */ /* 0x000e300000000800 */
[----:B------:R-:W1:Y:S01]  /*0080*/  S2UR UR4, SR_CTAID.X ;  /* 0x00000000000479c3 */ /* 0x000e620000002500 */
[----:B0-----:R-:W-:-:S05]  /*0090*/  IMAD R5, R5, UR5, R2 ;  /* 0x0000000505057c24 */ /* 0x001fca000f8e0202 */
[C---:B--2---:R-:W-:Y:S02]  /*00a0*/  ISETP.GE.AND P0, PT, R5.reuse, UR7, PT ;  /* 0x0000000705007c0c */ /* 0x044fe4000bf06270 */
[----:B---3--:R-:W-:Y:S01]  /*00b0*/  ISETP.GE.AND P1, PT, R5, UR9, PT ;  /* 0x0000000905007c0c */ /* 0x008fe2000bf26270 */
[----:B-1----:R-:W-:Y:S01]  /*00c0*/  IMAD R0, R0, UR4, R3 ;  /* 0x0000000400007c24 */ /* 0x002fe2000f8e0203 */
[----:B------:R-:W0:Y:S04]  /*00d0*/  LDCU.64 UR4, c[0x0][0x358] ;  /* 0x00006b00ff0477ac */ /* 0x000e280008000a00 */
[C---:B------:R-:W-:Y:S02]  /*00e0*/  ISETP.GE.OR P0, PT, R0.reuse, UR6, P0 ;  /* 0x0000000600007c0c */ /* 0x040fe40008706670 */
[----:B------:R-:W-:-:S11]  /*00f0*/  ISETP.GE.OR P1, PT, R0, UR8, P1 ;  /* 0x0000000800007c0c */ /* 0x000fd60008f26670 */
[----:B------:R-:W1:Y:S01]  /*0100*/  @!P0 LDC.64 R2, c[0x0][0x380] ;  /* 0x0000e000ff028b82 */ /* 0x000e620000000a00 */
[----:B------:R-:W-:-:S04]  /*0110*/  @!P0 IMAD R7, R0, UR7, R5 ;  /* 0x0000000700078c24 */ /* 0x000fc8000f8e0205 */
[----:B-1----:R-:W-:-:S05]  /*0120*/  @!P0 IMAD.WIDE R2, R7, 0x4, R2 ;  /* 0x0000000407028825 */ /* 0x002fca00078e0202 */
[----:B0-----:R0:W-:Y:S01]  /*0130*/  @!P0 STG.E desc[UR4][R2.64], R7 ;  /* 0x0000000702008986 */ /* 0x0011e2000c101904 */
[----:B------:R-:W-:Y:S05]  /*0140*/  @P1 EXIT ;  /* 0x000000000000194d */ /* 0x000fea0003800000 */
[----:B0-----:R-:W0:Y:S01]  /*0150*/  LDC.64 R2, c[0x0][0x388] ;  /* 0x0000e200ff027b82 */ /* 0x001e220000000a00 */
[----:B------:R-:W-:-:S04]  /*0160*/  IMAD R5, R0, UR9, R5 ;  /* 0x0000000900057c24 */ /* 0x000fc8000f8e0205 */
[C---:B0-----:R-:W-:Y:S01]  /*0170*/  IMAD.WIDE R2, R5.reuse, 0x4, R2 ;  /* 0x0000000405027825 */ /* 0x041fe200078e0202 */
[----:B------:R-:W-:-:S05]  /*0180*/  SHF.L.U32 R5, R5, 0x1, RZ ;  /* 0x0000000105057819 */ /* 0x000fca00000006ff */
[----:B------:R-:W-:Y:S01]  /*0190*/  STG.E desc[UR4][R2.64], R5 ;  /* 0x0000000502007986 */ /* 0x000fe2000c101904 */
[----:B------:R-:W-:Y:S05]  /*01a0*/  EXIT ;  /* 0x000000000000794d */ /* 0x000fea0003800000 */
.L_x_0:
[----:B------:R-:W-:-:S00]  /*01b0*/  BRA `(.L_x_0) ;  /* 0xfffffffc00fc7947 */ /* 0x000fc0000383ffff */
[----:B------:R-:W-:-:S00]  /*01c0*/  NOP ;  /* 0x0000000000007918 */ /* 0x000fc00000000000 */
        /* <DEDUP_REMOVED lines=11> */
.L_x_6:


//--------------------- .text._Z6matmulPiS_S_iiii --------------------------
	.section	.text._Z6matmulPiS_S_iiii,"ax",@progbits
	.align	128
        .global         _Z6matmulPiS_S_iiii
        .type           _Z6matmulPiS_S_iiii,@function
        .size           _Z6matmulPiS_S_iiii,(.L_x_7 - _Z6matmulPiS_S_iiii)
        .other          _Z6matmulPiS_S_iiii,@"STO_CUDA_ENTRY STV_DEFAULT"
_Z6matmulPiS_S_iiii:
.text._Z6matmulPiS_S_iiii:
[----:B------:R-:W-:Y:S01]  /*0000*/  LDC R1, c[0x0][0x37c] ;  /* 0x0000df00ff017b82 */ /* 0x000fe20000000800 */
[----:B------:R-:W0:Y:S07]  /*0010*/  S2R R5, SR_TID.Y ;  /* 0x0000000000057919 */ /* 0x000e2e0000002200 */
[----:B------:R-:W1:Y:S01]  /*0020*/  LDC R14, c[0x0][0x360] ;  /* 0x0000d800ff0e7b82 */ /* 0x000e620000000800 */
[----:B------:R-:W2:Y:S01]  /*0030*/  LDCU UR6, c[0x0][0x398] ;  /* 0x00007300ff0677ac */ /* 0x000ea20008000800 */
[----:B------:R-:W1:Y:S06]  /*0040*/  S2R R3, SR_TID.X ;  /* 0x0000000000037919 */ /* 0x000e6c0000002100 */
[----:B------:R-:W0:Y:S08]  /*0050*/  S2UR UR5, SR_CTAID.Y ;  /* 0x00000000000579c3 */ /* 0x000e300000002600 */
[----:B------:R-:W0:Y:S08]  /*0060*/  LDC R0, c[0x0][0x364] ;  /* 0x0000d900ff007b82 */ /* 0x000e300000000800 */
[----:B------:R-:W1:Y:S08]  /*0070*/  S2UR UR4, SR_CTAID.X ;  /* 0x00000000000479c3 */ /* 0x000e700000002500 */
[----:B------:R-:W3:Y:S01]  /*0080*/  LDC R15, c[0x0][0x3a4] ;  /* 0x0000e900ff0f7b82 */ /* 0x000ee20000000800 */
[----:B0-----:R-:W-:-:S02]  /*0090*/  IMAD R0, R0, UR5, R5 ;  /* 0x0000000500007c24 */ /* 0x001fc4000f8e0205 */
[----:B-1----:R-:W-:-:S03]  /*00a0*/  IMAD R14, R14, UR4, R3 ;  /* 0x000000040e0e7c24 */ /* 0x002fc6000f8e0203 */
[----:B---3--:R-:W-:-:S04]  /*00b0*/  ISETP.GE.AND P0, PT, R0, R15, PT ;  /* 0x0000000f0000720c */ /* 0x008fc80003f06270 */
[----:B--2---:R-:W-:-:S13]  /*00c0*/  ISETP.GE.OR P0, PT, R14, UR6, P0 ;  /* 0x000000060e007c0c */ /* 0x004fda0008706670 */
[----:B------:R-:W-:Y:S05]  /*00d0*/  @P0 EXIT ;  /* 0x000000000000094d */ /* 0x000fea0003800000 */
[----:B------:R-:W0:Y:S01]  /*00e0*/  LDC R17, c[0x0][0x39c] ;  /* 0x0000e700ff117b82 */ /* 0x000e220000000800 */
[----:B------:R-:W1:Y:S01]  /*00f0*/  LDCU.64 UR6, c[0x0][0x358] ;  /* 0x00006b00ff0677ac */ /* 0x000e620008000a00 */
[----:B------:R-:W-:Y:S01]  /*0100*/  HFMA2 R25, -RZ, RZ, 0, 0 ;  /* 0x00000000ff197431 */ /* 0x000fe200000001ff */
[----:B0-----:R-:W-:-:S13]  /*0110*/  ISETP.GE.AND P0, PT, R17, 0x1, PT ;  /* 0x000000011100780c */ /* 0x001fda0003f06270 */
[----:B-1----:R-:W-:Y:S05]  /*0120*/  @!P0 BRA `(.L_x_1) ;  /* 0x0000000400b88947 */ /* 0x002fea0003800000 */
[C---:B------:R-:W-:Y:S01]  /*0130*/  ISETP.GE.U32.AND P1, PT, R17.reuse, 0x8, PT ;  /* 0x000000081100780c */ /* 0x040fe20003f26070 */
[----:B------:R-:W-:Y:S01]  /*0140*/  IMAD R18, R14, R17, RZ ;  /* 0x000000110e127224 */ /* 0x000fe200078e02ff */
[----:B------:R-:W-:Y:S02]  /*0150*/  LOP3.LUT R26, R17, 0x7, RZ, 0xc0, !PT ;  /* 0x00000007111a7812 */ /* 0x000fe400078ec0ff */
[----:B------:R-:W-:Y:S02]  /*0160*/  MOV R19, RZ ;  /* 0x000000ff00137202 */ /* 0x000fe40000000f00 */
[----:B------:R-:W-:Y:S02]  /*0170*/  ISETP.NE.AND P0, PT, R26, RZ, PT ;  /* 0x000000ff1a00720c */ /* 0x000fe40003f05270 */
[----:B------:R-:W-:-:S05]  /*0180*/  MOV R25, RZ ;  /* 0x000000ff00197202 */ /* 0x000fca0000000f00 */
[----:B------:R-:W-:Y:S06]  /*0190*/  @!P1 BRA `(.L_x_2) ;  /* 0x0000000000c49947 */ /* 0x000fec0003800000 */
[----:B------:R-:W0:Y:S01]  /*01a0*/  LDCU.64 UR4, c[0x0][0x380] ;  /* 0x00007000ff0477ac */ /* 0x000e220008000a00 */
[----:B------:R-:W-:Y:S02]  /*01b0*/  LOP3.LUT R19, R17, 0x7ffffff8, RZ, 0xc0, !PT ;  /* 0x7ffffff811137812 */ /* 0x000fe400078ec0ff */
[----:B------:R-:W-:Y:S02]  /*01c0*/  MOV R25, RZ ;  /* 0x000000ff00197202 */ /* 0x000fe40000000f00 */
[----:B------:R-:W-:Y:S02]  /*01d0*/  MOV R16, R18 ;  /* 0x0000001200107202 */ /* 0x000fe40000000f00 */
[----:B------:R-:W-:Y:S02]  /*01e0*/  MOV R22, R0 ;  /* 0x0000000000167202 */ /* 0x000fe40000000f00 */
[----:B------:R-:W-:Y:S01]  /*01f0*/  IADD3 R20, PT, PT, -R19, RZ, RZ ;  /* 0x000000ff13147210 */ /* 0x000fe20007ffe1ff */
[----:B0-----:R-:W-:-:S04]  /*0200*/  UIADD3 UR4, UP0, UPT, UR4, 0x10, URZ ;  /* 0x0000001004047890 */ /* 0x001fc8000ff1e0ff */
[----:B------:R-:W-:-:S12]  /*0210*/  UIADD3.X UR5, UPT, UPT, URZ, UR5, URZ, UP0, !UPT ;  /* 0x00000005ff057290 */ /* 0x000fd800087fe4ff */
.L_x_3:
[----:B------:R-:W0:Y:S01]  /*0220*/  LDC.64 R12, c[0x0][0x388] ;  /* 0x0000e200ff0c7b82 */ /* 0x000e220000000a00 */
[----:B------:R-:W-:Y:S02]  /*0230*/  MOV R2, UR4 ;  /* 0x0000000400027c02 */ /* 0x000fe40008000f00 */
[----:B------:R-:W-:-:S03]  /*0240*/  MOV R3, UR5 ;  /* 0x0000000500037c02 */ /* 0x000fc60008000f00 */
[----:B------:R-:W-:-:S05]  /*0250*/  IMAD.WIDE R2, R16, 0x4, R2 ;  /* 0x0000000410027825 */ /* 0x000fca00078e0202 */
[----:B------:R-:W2:Y:S04]  /*0260*/  LDG.E R21, desc[UR6][R2.64+-0x10] ;  /* 0xfffff00602157981 */ /* 0x000ea8000c1e1900 */
[----:B------:R-:W3:Y:S04]  /*0270*/  LDG.E R23, desc[UR6][R2.64+-0xc] ;  /* 0xfffff40602177981 */ /* 0x000ee8000c1e1900 */
[----:B------:R-:W4:Y:S01]  /*0280*/  LDG.E R28, desc[UR6][R2.64+-0x8] ;  /* 0xfffff806021c7981 */ /* 0x000f22000c1e1900 */
[----:B0-----:R-:W-:-:S05]  /*0290*/  IMAD.WIDE R12, R22, 0x4, R12 ;  /* 0x00000004160c7825 */ /* 0x001fca00078e020c */
[----:B------:R0:W2:Y:S01]  /*02a0*/  LDG.E R24, desc[UR6][R12.64] ;  /* 0x000000060c187981 */ /* 0x0000a2000c1e1900 */
[----:B------:R-:W-:-:S04]  /*02b0*/  IMAD.WIDE R10, R15, 0x4, R12 ;  /* 0x000000040f0a7825 */ /* 0x000fc800078e020c */
[C---:B------:R-:W-:Y:S02]  /*02c0*/  IMAD.WIDE R4, R15.reuse, 0x4, R10 ;  /* 0x000000040f047825 */ /* 0x040fe400078e020a */
[----:B------:R-:W3:Y:S02]  /*02d0*/  LDG.E R10, desc[UR6][R10.64] ;  /* 0x000000060a0a7981 */ /* 0x000ee4000c1e1900 */
[C---:B------:R-:W-:Y:S02]  /*02e0*/  IMAD.WIDE R6, R15.reuse, 0x4, R4 ;  /* 0x000000040f067825 */ /* 0x040fe400078e0204 */
[----:B------:R1:W4:Y:S02]  /*02f0*/  LDG.E R27, desc[UR6][R4.64] ;  /* 0x00000006041b7981 */ /* 0x000324000c1e1900 */
[C---:B------:R-:W-:Y:S02]  /*0300*/  IMAD.WIDE R8, R15.reuse, 0x4, R6 ;  /* 0x000000040f087825 */ /* 0x040fe400078e0206 */
[----:B------:R-:W5:Y:S02]  /*0310*/  LDG.E R6, desc[UR6][R6.64] ;  /* 0x0000000606067981 */ /* 0x000f64000c1e1900 */
[----:B0-----:R-:W-:-:S02]  /*0320*/  IMAD.WIDE R12, R15, 0x4, R8 ;  /* 0x000000040f0c7825 */ /* 0x001fc400078e0208 */
[----:B------:R-:W5:Y:S04]  /*0330*/  LDG.E R29, desc[UR6][R8.64] ;  /* 0x00000006081d7981 */ /* 0x000f68000c1e1900 */
[----:B------:R-:W5:Y:S04]  /*0340*/  LDG.E R11, desc[UR6][R12.64] ;  /* 0x000000060c0b7981 */ /* 0x000f68000c1e1900 */
[----:B------:R-:W5:Y:S04]  /*0350*/  LDG.E R7, desc[UR6][R2.64+-0x4] ;  /* 0xfffffc0602077981 */ /* 0x000f68000c1e1900 */
[----:B------:R-:W5:Y:S04]  /*0360*/  LDG.E R8, desc[UR6][R2.64] ;  /* 0x0000000602087981 */ /* 0x000f68000c1e1900 */
[----:B------:R-:W5:Y:S01]  /*0370*/  LDG.E R9, desc[UR6][R2.64+0x8] ;  /* 0x0000080602097981 */ /* 0x000f62000c1e1900 */
[----:B--2---:R-:W-:-:S02]  /*0380*/  IMAD R21, R21, R24, R25 ;  /* 0x0000001815157224 */ /* 0x004fc400078e0219 */
[C---:B------:R-:W-:Y:S02]  /*0390*/  IMAD.WIDE R24, R15.reuse, 0x4, R12 ;  /* 0x000000040f187825 */ /* 0x040fe400078e020c */
[----:B------:R-:W2:Y:S02]  /*03a0*/  LDG.E R12, desc[UR6][R2.64+0x4] ;  /* 0x00000406020c7981 */ /* 0x000ea4000c1e1900 */
[----:B-1----:R-:W-:Y:S02]  /*03b0*/  IMAD.WIDE R4, R15, 0x4, R24 ;  /* 0x000000040f047825 */ /* 0x002fe400078e0218 */
[----:B------:R0:W2:Y:S04]  /*03c0*/  LDG.E R13, desc[UR6][R2.64+0xc] ;  /* 0x00000c06020d7981 */ /* 0x0000a8000c1e1900 */
[----:B------:R-:W2:Y:S04]  /*03d0*/  LDG.E R4, desc[UR6][R4.64] ;  /* 0x0000000604047981 */ /* 0x000ea8000c1e1900 */
[----:B------:R-:W0:Y:S01]  /*03e0*/  LDG.E R2, desc[UR6][R24.64] ;  /* 0x0000000618027981 */ /* 0x000e22000c1e1900 */
[----:B---3--:R-:W-:Y:S01]  /*03f0*/  IMAD R10, R23, R10, R21 ;  /* 0x0000000a170a7224 */ /* 0x008fe200078e0215 */
[----:B------:R-:W-:-:S03]  /*0400*/  IADD3 R20, PT, PT, R20, 0x8, RZ ;  /* 0x0000000814147810 */ /* 0x000fc60007ffe0ff */
[----:B----4-:R-:W-:Y:S01]  /*0410*/  IMAD R10, R28, R27, R10 ;  /* 0x0000001b1c0a7224 */ /* 0x010fe200078e020a */
[----:B------:R-:W-:-:S03]  /*0420*/  ISETP.NE.AND P1, PT, R20, RZ, PT ;  /* 0x000000ff1400720c */ /* 0x000fc60003f25270 */
[----:B-----5:R-:W-:-:S04]  /*0430*/  IMAD R6, R7, R6, R10 ;  /* 0x0000000607067224 */ /* 0x020fc800078e020a */
[----:B------:R-:W-:Y:S01]  /*0440*/  IMAD R6, R8, R29, R6 ;  /* 0x0000001d08067224 */ /* 0x000fe200078e0206 */
[----:B------:R-:W-:Y:S02]  /*0450*/  LEA R22, R15, R22, 0x3 ;  /* 0x000000160f167211 */ /* 0x000fe400078e18ff */
[----:B------:R-:W-:Y:S01]  /*0460*/  IADD3 R16, PT, PT, R16, 0x8, RZ ;  /* 0x0000000810107810 */ /* 0x000fe20007ffe0ff */
[----:B--2---:R-:W-:-:S04]  /*0470*/  IMAD R6, R12, R11, R6 ;  /* 0x0000000b0c067224 */ /* 0x004fc800078e0206 */
[----:B0-----:R-:W-:-:S04]  /*0480*/  IMAD R2, R9, R2, R6 ;  /* 0x0000000209027224 */ /* 0x001fc800078e0206 */
[----:B------:R-:W-:Y:S01]  /*0490*/  IMAD R25, R13, R4, R2 ;  /* 0x000000040d197224 */ /* 0x000fe200078e0202 */
[----:B------:R-:W-:Y:S06]  /*04a0*/  @P1 BRA `(.L_x_3) ;  /* 0xfffffffc005c1947 */ /* 0x000fec000383ffff */
.L_x_2:
[----:B------:R-:W-:Y:S05]  /*04b0*/  @!P0 BRA `(.L_x_1) ;  /* 0x0000000000d48947 */ /* 0x000fea0003800000 */
[----:B------:R-:W-:Y:S02]  /*04c0*/  ISETP.GE.U32.AND P0, PT, R26, 0x4, PT ;  /* 0x000000041a00780c */ /* 0x000fe40003f06070 */
[----:B------:R-:W-:-:S04]  /*04d0*/  LOP3.LUT R13, R17, 0x3, RZ, 0xc0, !PT ;  /* 0x00000003110d7812 */ /* 0x000fc800078ec0ff */
[----:B------:R-:W-:-:S07]  /*04e0*/  ISETP.NE.AND P1, PT, R13, RZ, PT ;  /* 0x000000ff0d00720c */ /* 0x000fce0003f25270 */
[----:B------:R-:W-:Y:S06]  /*04f0*/  @!P0 BRA `(.L_x_4) ;  /* 0x0000000000588947 */ /* 0x000fec0003800000 */
[----:B------:R-:W0:Y:S01]  /*0500*/  LDC.64 R8, c[0x0][0x388] ;  /* 0x0000e200ff087b82 */ /* 0x000e220000000a00 */
[----:B------:R-:W-:Y:S01]  /*0510*/  IMAD R7, R19, R15, R0 ;  /* 0x0000000f13077224 */ /* 0x000fe200078e0200 */
[----:B------:R-:W-:-:S06]  /*0520*/  IADD3 R5, PT, PT, R18, R19, RZ ;  /* 0x0000001312057210 */ /* 0x000fcc0007ffe0ff */
[----:B------:R-:W1:Y:S01]  /*0530*/  LDC.64 R2, c[0x0][0x380] ;  /* 0x0000e000ff027b82 */ /* 0x000e620000000a00 */
[----:B0-----:R-:W-:-:S04]  /*0540*/  IMAD.WIDE R8, R7, 0x4, R8 ;  /* 0x0000000407087825 */ /* 0x001fc800078e0208 */
[----:B------:R-:W-:Y:S02]  /*0550*/  IMAD.WIDE R10, R15, 0x4, R8 ;  /* 0x000000040f0a7825 */ /* 0x000fe400078e0208 */
[----:B------:R-:W2:Y:S02]  /*0560*/  LDG.E R8, desc[UR6][R8.64] ;  /* 0x0000000608087981 */ /* 0x000ea4000c1e1900 */
[----:B-1----:R-:W-:-:S04]  /*0570*/  IMAD.WIDE R2, R5, 0x4, R2 ;  /* 0x0000000405027825 */ /* 0x002fc800078e0202 */
[C---:B------:R-:W-:Y:S01]  /*0580*/  IMAD.WIDE R4, R15.reuse, 0x4, R10 ;  /* 0x000000040f047825 */ /* 0x040fe200078e020a */
[----:B------:R-:W2:Y:S04]  /*0590*/  LDG.E R12, desc[UR6][R2.64] ;  /* 0x00000006020c7981 */ /* 0x000ea8000c1e1900 */
[----:B------:R-:W3:Y:S01]  /*05a0*/  LDG.E R10, desc[UR6][R10.64] ;  /* 0x000000060a0a7981 */ /* 0x000ee2000c1e1900 */
[----:B------:R-:W-:-:S03]  /*05b0*/  IMAD.WIDE R6, R15, 0x4, R4 ;  /* 0x000000040f067825 */ /* 0x000fc600078e0204 */
[----:B------:R-:W3:Y:S04]  /*05c0*/  LDG.E R21, desc[UR6][R2.64+0x4] ;  /* 0x0000040602157981 */ /* 0x000ee8000c1e1900 */
[----:B------:R-:W4:Y:S04]  /*05d0*/  LDG.E R16, desc[UR6][R4.64] ;  /* 0x0000000604107981 */ /* 0x000f28000c1e1900 */
[----:B------:R-:W4:Y:S04]  /*05e0*/  LDG.E R23, desc[UR6][R2.64+0x8] ;  /* 0x0000080602177981 */ /* 0x000f28000c1e1900 */
[----:B------:R-:W5:Y:S04]  /*05f0*/  LDG.E R27, desc[UR6][R2.64+0xc] ;  /* 0x00000c06021b7981 */ /* 0x000f68000c1e1900 */
[----:B------:R-:W5:Y:S01]  /*0600*/  LDG.E R6, desc[UR6][R6.64] ;  /* 0x0000000606067981 */ /* 0x000f62000c1e1900 */
[----:B------:R-:W-:Y:S01]  /*0610*/  IADD3 R19, PT, PT, R19, 0x4, RZ ;  /* 0x0000000413137810 */ /* 0x000fe20007ffe0ff */
[----:B--2---:R-:W-:-:S04]  /*0620*/  IMAD R12, R12, R8, R25 ;  /* 0x000000080c0c7224 */ /* 0x004fc800078e0219 */
[----:B---3--:R-:W-:-:S04]  /*0630*/  IMAD R12, R21, R10, R12 ;  /* 0x0000000a150c7224 */ /* 0x008fc800078e020c */
[----:B----4-:R-:W-:-:S04]  /*0640*/  IMAD R12, R23, R16, R12 ;  /* 0x00000010170c7224 */ /* 0x010fc800078e020c */
[----:B-----5:R-:W-:-:S07]  /*0650*/  IMAD R25, R27, R6, R12 ;  /* 0x000000061b197224 */ /* 0x020fce00078e020c */
.L_x_4:
[----:B------:R-:W-:Y:S05]  /*0660*/  @!P1 BRA `(.L_x_1) ;  /* 0x0000000000689947 */ /* 0x000fea0003800000 */
[----:B------:R-:W0:Y:S01]  /*0670*/  LDC.64 R8, c[0x0][0x388] ;  /* 0x0000e200ff087b82 */ /* 0x000e220000000a00 */
[----:B------:R-:W-:Y:S02]  /*0680*/  ISETP.NE.AND P0, PT, R13, 0x1, PT ;  /* 0x000000010d00780c */ /* 0x000fe40003f05270 */
[----:B------:R-:W-:-:S04]  /*0690*/  LOP3.LUT R17, R17, 0x1, RZ, 0xc0, !PT ;  /* 0x0000000111117812 */ /* 0x000fc800078ec0ff */
[----:B------:R-:W-:Y:S01]  /*06a0*/  ISETP.NE.U32.AND P1, PT, R17, 0x1, PT ;  /* 0x000000011100780c */ /* 0x000fe20003f25070 */
[----:B------:R-:W1:Y:S06]  /*06b0*/  LDC.64 R6, c[0x0][0x380] ;  /* 0x0000e000ff067b82 */ /* 0x000e6c0000000a00 */
[C---:B------:R-:W-:Y:S01]  /*06c0*/  @P0 IMAD R13, R19.reuse, R15, R0 ;  /* 0x0000000f130d0224 */ /* 0x040fe200078e0200 */
[----:B------:R-:W-:Y:S01]  /*06d0*/  @P0 IADD3 R11, PT, PT, R18, R19, RZ ;  /* 0x00000013120b0210 */ /* 0x000fe20007ffe0ff */
[----:B------:R-:W2:Y:S01]  /*06e0*/  LDC.64 R4, c[0x0][0x380] ;  /* 0x0000e000ff047b82 */ /* 0x000ea20000000a00 */
[----:B------:R-:W-:-:S07]  /*06f0*/  @P0 IADD3 R19, PT, PT, R19, 0x2, RZ ;  /* 0x0000000213130810 */ /* 0x000fce0007ffe0ff */
[----:B------:R-:W3:Y:S01]  /*0700*/  LDC.64 R2, c[0x0][0x388] ;  /* 0x0000e200ff027b82 */ /* 0x000ee20000000a00 */
[----:B0-----:R-:W-:Y:S01]  /*0710*/  @P0 IMAD.WIDE R8, R13, 0x4, R8 ;  /* 0x000000040d080825 */ /* 0x001fe200078e0208 */
[----:B------:R-:W-:-:S03]  /*0720*/  @!P1 IADD3 R13, PT, PT, R18, R19, RZ ;  /* 0x00000013120d9210 */ /* 0x000fc60007ffe0ff */
[----:B------:R-:W-:Y:S01]  /*0730*/  @!P1 IMAD R19, R19, R15, R0 ;  /* 0x0000000f13139224 */ /* 0x000fe200078e0200 */
[----:B------:R-:W4:Y:S01]  /*0740*/  @P0 LDG.E R16, desc[UR6][R8.64] ;  /* 0x0000000608100981 */ /* 0x000f22000c1e1900 */
[----:B-1----:R-:W-:-:S04]  /*0750*/  @P0 IMAD.WIDE R6, R11, 0x4, R6 ;  /* 0x000000040b060825 */ /* 0x002fc800078e0206 */
[----:B------:R-:W-:Y:S01]  /*0760*/  @P0 IMAD.WIDE R10, R15, 0x4, R8 ;  /* 0x000000040f0a0825 */ /* 0x000fe200078e0208 */
[----:B------:R-:W4:Y:S03]  /*0770*/  @P0 LDG.E R12, desc[UR6][R6.64] ;  /* 0x00000006060c0981 */ /* 0x000f26000c1e1900 */
[----:B--2---:R-:W-:Y:S01]  /*0780*/  @!P1 IMAD.WIDE R4, R13, 0x4, R4 ;  /* 0x000000040d049825 */ /* 0x004fe200078e0204 */
[----:B------:R-:W2:Y:S04]  /*0790*/  @P0 LDG.E R17, desc[UR6][R6.64+0x4] ;  /* 0x0000040606110981 */ /* 0x000ea8000c1e1900 */
[----:B------:R-:W2:Y:S01]  /*07a0*/  @P0 LDG.E R10, desc[UR6][R10.64] ;  /* 0x000000060a0a0981 */ /* 0x000ea2000c1e1900 */
[----:B---3--:R-:W-:-:S03]  /*07b0*/  @!P1 IMAD.WIDE R2, R19, 0x4, R2 ;  /* 0x0000000413029825 */ /* 0x008fc600078e0202 */
[----:B------:R-:W3:Y:S04]  /*07c0*/  @!P1 LDG.E R4, desc[UR6][R4.64] ;  /* 0x0000000604049981 */ /* 0x000ee8000c1e1900 */
[----:B------:R-:W3:Y:S01]  /*07d0*/  @!P1 LDG.E R2, desc[UR6][R2.64] ;  /* 0x0000000602029981 */ /* 0x000ee2000c1e1900 */
[----:B----4-:R-:W-:-:S04]  /*07e0*/  @P0 IMAD R12, R12, R16, R25 ;  /* 0x000000100c0c0224 */ /* 0x010fc800078e0219 */
[----:B--2---:R-:W-:-:S04]  /*07f0*/  @P0 IMAD R25, R17, R10, R12 ;  /* 0x0000000a11190224 */ /* 0x004fc800078e020c */
[----:B---3--:R-:W-:-:S07]  /*0800*/  @!P1 IMAD R25, R4, R2, R25 ;  /* 0x0000000204199224 */ /* 0x008fce00078e0219 */
.L_x_1:
[----:B------:R-:W0:Y:S01]  /*0810*/  LDC.64 R2, c[0x0][0x390] ;  /* 0x0000e400ff027b82 */ /* 0x000e220000000a00 */
[----:B------:R-:W-:-:S04]  /*0820*/  IMAD R15, R14, R15, R0 ;  /* 0x0000000f0e0f7224 */ /* 0x000fc800078e0200 */
[----:B0-----:R-:W-:-:S05]  /*0830*/  IMAD.WIDE R2, R15, 0x4, R2 ;  /* 0x000000040f027825 */ /* 0x001fca00078e0202 */
[----:B------:R-:W-:Y:S01]  /*0840*/  STG.E desc[UR6][R2.64], R25 ;  /* 0x0000001902007986 */ /* 0x000fe2000c101906 */
[----:B------:R-:W-:Y:S05]  /*0850*/  EXIT ;  /* 0x000000000000794d */ /* 0x000fea0003800000 */
.L_x_5:
        /* <DEDUP_REMOVED lines=10> */
.L_x_7:


//--------------------- .nv.shared.reserved.0     --------------------------
	.section	.nv.shared.reserved.0,"aw",@nobits
	.weak		__nv_reservedSMEM_offset_0_alias
	.size		__nv_reservedSMEM_offset_0_alias, 0, 64
	.other		__nv_reservedSMEM_offset_0_alias,@"STO_CUDA_RESERVED_SHARED STV_DEFAULT"
__nv_reservedSMEM_offset_0_alias:
	.zero		0
	.zero		64


//--------------------- .nv.constant0._Z15initialize_dataPiS_iiii --------------------------
	.section	.nv.constant0._Z15initialize_dataPiS_iiii,"a",@progbits
	.sectionflags	@""
	.align	4
.nv.constant0._Z15initialize_dataPiS_iiii:
	.zero		928


//--------------------- .nv.constant0._Z6matmulPiS_S_iiii --------------------------
	.section	.nv.constant0._Z6matmulPiS_S_iiii,"a",@progbits
	.sectionflags	@""
	.align	4
.nv.constant0._Z6matmulPiS_S_iiii:
	.zero		936


//--------------------- SYMBOLS --------------------------

	.type		.nv.reservedSmem.offset0,@object
	.size		.nv.reservedSmem.offset0,0x4
